	.headerflags	@"EF_CUDA_TEXMODE_UNIFIED EF_CUDA_64BIT_ADDRESS EF_CUDA_ACCELERATORS EF_CUDA_SM90 EF_CUDA_VIRTUAL_SM(EF_CUDA_SM90)"
	.elftype	@"ET_EXEC"


//--------------------- .nv.info                  --------------------------
	.section	.nv.info,"",@"SHT_CUDA_INFO"
	.align	4


	//----- nvinfo : EIATTR_REGCOUNT
	.align		4
        /*0000*/ 	.byte	0x04, 0x2f
        /*0002*/ 	.short	(.L_1 - .L_0)
	.align		4
.L_0:
        /*0004*/ 	.word	index@(triton_poi_fused_convolution_relu_26)
        /*0008*/ 	.word	0x0000000c


	//----- nvinfo : EIATTR_MIN_STACK_SIZE
	.align		4
.L_1:
        /*000c*/ 	.byte	0x04, 0x12
        /*000e*/ 	.short	(.L_3 - .L_2)
	.align		4
.L_2:
        /*0010*/ 	.word	index@(triton_poi_fused_convolution_relu_26)
        /*0014*/ 	.word	0x00000000


	//----- nvinfo : EIATTR_FRAME_SIZE
	.align		4
.L_3:
        /*0018*/ 	.byte	0x04, 0x11
        /*001a*/ 	.short	(.L_5 - .L_4)
	.align		4
.L_4:
        /*001c*/ 	.word	index@(triton_poi_fused_convolution_relu_26)
        /*0020*/ 	.word	0x00000000


	//----- nvinfo : EIATTR_MIN_STACK_SIZE
	.align		4
.L_5:
        /*0024*/ 	.byte	0x04, 0x12
        /*0026*/ 	.short	(.L_7 - .L_6)
	.align		4
.L_6:
        /*0028*/ 	.word	index@(triton_poi_fused_convolution_relu_26)
        /*002c*/ 	.word	0x00000000
.L_7:


//--------------------- .nv.info.triton_poi_fused_convolution_relu_26 --------------------------
	.section	.nv.info.triton_poi_fused_convolution_relu_26,"",@"SHT_CUDA_INFO"
	.sectionflags	@""
	.align	4


	//----- nvinfo : EIATTR_CUDA_API_VERSION
	.align		4
        /*0000*/ 	.byte	0x04, 0x37
        /*0002*/ 	.short	(.L_9 - .L_8)
.L_8:
        /*0004*/ 	.word	0x0000007c


	//----- nvinfo : EIATTR_KPARAM_INFO
	.align		4
.L_9:
        /*0008*/ 	.byte	0x04, 0x17
        /*000a*/ 	.short	(.L_11 - .L_10)
.L_10:
        /*000c*/ 	.word	0x00000000
        /*0010*/ 	.short	0x0002
        /*0012*/ 	.short	0x0010
        /*0014*/ 	.byte	0x00, 0xf0, 0x11, 0x00


	//----- nvinfo : EIATTR_KPARAM_INFO
	.align		4
.L_11:
        /*0018*/ 	.byte	0x04, 0x17
        /*001a*/ 	.short	(.L_13 - .L_12)
.L_12:
        /*001c*/ 	.word	0x00000000
        /*0020*/ 	.short	0x0001
        /*0022*/ 	.short	0x0008
        /*0024*/ 	.byte	0x00, 0xf4, 0x21, 0x00


	//----- nvinfo : EIATTR_KPARAM_INFO
	.align		4
.L_13:
        /*0028*/ 	.byte	0x04, 0x17
        /*002a*/ 	.short	(.L_15 - .L_14)
.L_14:
        /*002c*/ 	.word	0x00000000
        /*0030*/ 	.short	0x0000
        /*0032*/ 	.short	0x0000
        /*0034*/ 	.byte	0x00, 0xf4, 0x21, 0x00


	//----- nvinfo : EIATTR_SPARSE_MMA_MASK
	.align		4
.L_15:
        /*0038*/ 	.byte	0x03, 0x50
        /*003a*/ 	.short	0x0000


	//----- nvinfo : EIATTR_MAXREG_COUNT
	.align		4
        /*003c*/ 	.byte	0x03, 0x1b
        /*003e*/ 	.short	0x00ff


	//----- nvinfo : EIATTR_EXIT_INSTR_OFFSETS
	.align		4
        /*0040*/ 	.byte	0x04, 0x1c
        /*0042*/ 	.short	(.L_17 - .L_16)


	//   ....[0]....
.L_16:
        /*0044*/ 	.word	0x00000170


	//   ....[1]....
        /*0048*/ 	.word	0x00000190


	//----- nvinfo : EIATTR_REQNTID
	.align		4
.L_17:
        /*004c*/ 	.byte	0x04, 0x10
        /*004e*/ 	.short	(.L_19 - .L_18)
.L_18:
        /*0050*/ 	.word	0x00000080
        /*0054*/ 	.word	0x00000001
        /*0058*/ 	.word	0x00000001


	//----- nvinfo : EIATTR_CBANK_PARAM_SIZE
	.align		4
.L_19:
        /*005c*/ 	.byte	0x03, 0x19
        /*005e*/ 	.short	0x0014


	//----- nvinfo : EIATTR_PARAM_CBANK
	.align		4
        /*0060*/ 	.byte	0x04, 0x0a
        /*0062*/ 	.short	(.L_21 - .L_20)
	.align		4
.L_20:
        /*0064*/ 	.word	index@(.nv.constant0.triton_poi_fused_convolution_relu_26)
        /*0068*/ 	.short	0x0210
        /*006a*/ 	.short	0x0014


	//----- nvinfo : EIATTR_SW_WAR
	.align		4
.L_21:
        /*006c*/ 	.byte	0x04, 0x36
        /*006e*/ 	.short	(.L_23 - .L_22)
.L_22:
        /*0070*/ 	.word	0x00000008
.L_23:


//--------------------- .nv.callgraph             --------------------------
	.section	.nv.callgraph,"",@"SHT_CUDA_CALLGRAPH"
	.align	4
	.sectionentsize	8
	.align		4
        /*0000*/ 	.word	0x00000000
	.align		4
        /*0004*/ 	.word	0xffffffff
	.align		4
        /*0008*/ 	.word	0x00000000
	.align		4
        /*000c*/ 	.word	0xfffffffe
	.align		4
        /*0010*/ 	.word	0x00000000
	.align		4
        /*0014*/ 	.word	0xfffffffd
	.align		4
        /*0018*/ 	.word	0x00000000
	.align		4
        /*001c*/ 	.word	0xfffffffc


//--------------------- .text.triton_poi_fused_convolution_relu_26 --------------------------
	.section	.text.triton_poi_fused_convolution_relu_26,"ax",@progbits
	.align	128
        .global         triton_poi_fused_convolution_relu_26
        .type           triton_poi_fused_convolution_relu_26,@function
        .size           triton_poi_fused_convolution_relu_26,(.L_x_1 - triton_poi_fused_convolution_relu_26)
        .other          triton_poi_fused_convolution_relu_26,@"STO_CUDA_ENTRY STV_DEFAULT"
triton_poi_fused_convolution_relu_26:
.text.triton_poi_fused_convolution_relu_26:
[----:B------:R-:W0:Y:S02]  /*0000*/  LDC R1, c[0x0][0x28] ;  /* 0x00000a00ff017b82 */ /* 0x000e240000000800 */
[----:B------:R-:W1:Y:S01]  /*0010*/  S2R R0, SR_TID.X ;  /* 0x0000000000007919 */ /* 0x000e620000002100 */
[----:B------:R-:W2:Y:S01]  /*0020*/  LDC.64 R2, c[0x0][0x210] ;  /* 0x00008400ff027b82 */ /* 0x000ea20000000a00 */
[----:B------:R-:W-:Y:S01]  /*0030*/  ULDC.64 UR4, c[0x0][0x208] ;  /* 0x0000820000047ab9 */ /* 0x000fe20000000a00 */
[----:B------:R-:W3:Y:S06]  /*0040*/  S2R R7, SR_CTAID.X ;  /* 0x0000000000077919 */ /* 0x000eec0000002500 */
[----:B------:R-:W4:Y:S01]  /*0050*/  LDC.64 R4, c[0x0][0x218] ;  /* 0x00008600ff047b82 */ /* 0x000f220000000a00 */
[----:B-1----:R-:W-:-:S02]  /*0060*/  LOP3.LUT R0, R0, 0x7f, RZ, 0xc0, !PT ;  /* 0x0000007f00007812 */ /* 0x002fc400078ec0ff */
[----:B---3--:R-:W-:-:S03]  /*0070*/  SHF.R.S32.HI R6, RZ, 0x18, R7 ;  /* 0x00000018ff067819 */ /* 0x008fc60000011407 */
[----:B------:R-:W-:Y:S01]  /*0080*/  IMAD R7, R7, 0x80, R0 ;  /* 0x0000008007077824 */ /* 0x000fe200078e0200 */
[----:B------:R-:W-:-:S03]  /*0090*/  SGXT R0, R6, 0x1 ;  /* 0x000000010600781a */ /* 0x000fc60000000200 */
[C---:B--2---:R-:W-:Y:S01]  /*00a0*/  IMAD.WIDE R2, R7.reuse, 0x4, R2 ;  /* 0x0000000407027825 */ /* 0x044fe200078e0202 */
[----:B------:R-:W-:Y:S02]  /*00b0*/  ISETP.GE.AND P1, PT, R7, 0x900, PT ;  /* 0x000009000700780c */ /* 0x000fe40003f26270 */
[----:B------:R-:W-:-:S04]  /*00c0*/  LEA.HI R0, R0, R7, RZ, 0x6 ;  /* 0x0000000700007211 */ /* 0x000fc800078f30ff */
[----:B------:R-:W-:-:S05]  /*00d0*/  LOP3.LUT R0, R0, 0xffffffc0, RZ, 0xc0, !PT ;  /* 0xffffffc000007812 */ /* 0x000fca00078ec0ff */
[----:B------:R-:W-:Y:S02]  /*00e0*/  IMAD.IADD R9, R7, 0x1, -R0 ;  /* 0x0000000107097824 */ /* 0x000fe400078e0a00 */
[----:B------:R-:W-:Y:S02]  /*00f0*/  IMAD.MOV.U32 R0, RZ, RZ, RZ ;  /* 0x000000ffff007224 */ /* 0x000fe400078e00ff */
[----:B------:R-:W-:Y:S02]  /*0100*/  IMAD.MOV.U32 R7, RZ, RZ, RZ ;  /* 0x000000ffff077224 */ /* 0x000fe400078e00ff */
[----:B----4-:R-:W-:Y:S02]  /*0110*/  IMAD.WIDE R4, R9, 0x4, R4 ;  /* 0x0000000409047825 */ /* 0x010fe400078e0204 */
[----:B------:R-:W2:Y:S04]  /*0120*/  @!P1 LDG.E R0, desc[UR4][R2.64] ;  /* 0x0000000402009981 */ /* 0x000ea8000c1e1900 */
[----:B------:R-:W2:Y:S02]  /*0130*/  @!P1 LDG.E.EL R7, desc[UR4][R4.64] ;  /* 0x0000000404079981 */ /* 0x000ea4000c2e1900 */
[----:B--2---:R-:W-:Y:S01]  /*0140*/  FADD R6, R7, R0 ;  /* 0x0000000007067221 */ /* 0x004fe20000000000 */
[----:B------:R-:W-:-:S04]  /*0150*/  FSETP.GEU.AND P0, PT, R0, -R7, PT ;  /* 0x800000070000720b */ /* 0x000fc80003f0e000 */
[----:B------:R-:W-:Y:S01]  /*0160*/  FSEL R7, R6, RZ, P0 ;  /* 0x000000ff06077208 */ /* 0x000fe20000000000 */
[----:B------:R-:W-:Y:S08]  /*0170*/  @P1 EXIT ;  /* 0x000000000000194d */ /* 0x000ff00003800000 */
[----:B------:R-:W-:Y:S01]  /*0180*/  STG.E desc[UR4][R2.64], R7 ;  /* 0x0000000702007986 */ /* 0x000fe2000c101904 */
[----:B------:R-:W-:Y:S05]  /*0190*/  EXIT ;  /* 0x000000000000794d */ /* 0x000fea0003800000 */
.L_x_0:
[----:B------:R-:W-:-:S00]  /*01a0*/  BRA `(.L_x_0) ;  /* 0xfffffffc00fc7947 */ /* 0x000fc0000383ffff */
[----:B------:R-:W-:-:S00]  /*01b0*/  NOP ;  /* 0x0000000000007918 */ /* 0x000fc00000000000 */
        /* <DEDUP_REMOVED lines=12> */
.L_x_1:


//--------------------- .nv.constant0.triton_poi_fused_convolution_relu_26 --------------------------
	.section	.nv.constant0.triton_poi_fused_convolution_relu_26,"a",@progbits
	.sectionflags	@""
	.align	4
.nv.constant0.triton_poi_fused_convolution_relu_26:
	.zero		548
